	.headerflags	@"EF_CUDA_TEXMODE_UNIFIED EF_CUDA_64BIT_ADDRESS EF_CUDA_ACCELERATORS EF_CUDA_SM90 EF_CUDA_VIRTUAL_SM(EF_CUDA_SM90)"
	.elftype	@"ET_EXEC"


//--------------------- .nv.info                  --------------------------
	.section	.nv.info,"",@"SHT_CUDA_INFO"
	.align	4


	//----- nvinfo : EIATTR_REGCOUNT
	.align		4
        /*0000*/ 	.byte	0x04, 0x2f
        /*0002*/ 	.short	(.L_3 - .L_2)
	.align		4
.L_2:
        /*0004*/ 	.word	index@(triton_poi_fused__native_batch_norm_legit_no_training_add_native_batch_norm_backward_relu_20)
        /*0008*/ 	.word	0x0000002c


	//----- nvinfo : EIATTR_MIN_STACK_SIZE
	.align		4
.L_3:
        /*000c*/ 	.byte	0x04, 0x12
        /*000e*/ 	.short	(.L_5 - .L_4)
	.align		4
.L_4:
        /*0010*/ 	.word	index@(triton_poi_fused__native_batch_norm_legit_no_training_add_native_batch_norm_backward_relu_20)
        /*0014*/ 	.word	0x00000000


	//----- nvinfo : EIATTR_FRAME_SIZE
	.align		4
.L_5:
        /*0018*/ 	.byte	0x04, 0x11
        /*001a*/ 	.short	(.L_7 - .L_6)
	.align		4
.L_6:
        /*001c*/ 	.word	index@(triton_poi_fused__native_batch_norm_legit_no_training_add_native_batch_norm_backward_relu_20)
        /*0020*/ 	.word	0x00000000


	//----- nvinfo : EIATTR_MIN_STACK_SIZE
	.align		4
.L_7:
        /*0024*/ 	.byte	0x04, 0x12
        /*0026*/ 	.short	(.L_9 - .L_8)
	.align		4
.L_8:
        /*0028*/ 	.word	index@(triton_poi_fused__native_batch_norm_legit_no_training_add_native_batch_norm_backward_relu_20)
        /*002c*/ 	.word	0x00000000
.L_9:


//--------------------- .nv.info.triton_poi_fused__native_batch_norm_legit_no_training_add_native_batch_norm_backward_relu_20 --------------------------
	.section	.nv.info.triton_poi_fused__native_batch_norm_legit_no_training_add_native_batch_norm_backward_relu_20,"",@"SHT_CUDA_INFO"
	.sectionflags	@""
	.align	4


	//----- nvinfo : EIATTR_CUDA_API_VERSION
	.align		4
        /*0000*/ 	.byte	0x04, 0x37
        /*0002*/ 	.short	(.L_11 - .L_10)
.L_10:
        /*0004*/ 	.word	0x0000007c


	//----- nvinfo : EIATTR_KPARAM_INFO
	.align		4
.L_11:
        /*0008*/ 	.byte	0x04, 0x17
        /*000a*/ 	.short	(.L_13 - .L_12)
.L_12:
        /*000c*/ 	.word	0x00000000
        /*0010*/ 	.short	0x000b
        /*0012*/ 	.short	0x0058
        /*0014*/ 	.byte	0x00, 0xf0, 0x11, 0x00


	//----- nvinfo : EIATTR_KPARAM_INFO
	.align		4
.L_13:
        /*0018*/ 	.byte	0x04, 0x17
        /*001a*/ 	.short	(.L_15 - .L_14)
.L_14:
        /*001c*/ 	.word	0x00000000
        /*0020*/ 	.short	0x000a
        /*0022*/ 	.short	0x0050
        /*0024*/ 	.byte	0x00, 0xf4, 0x21, 0x00


	//----- nvinfo : EIATTR_KPARAM_INFO
	.align		4
.L_15:
        /*0028*/ 	.byte	0x04, 0x17
        /*002a*/ 	.short	(.L_17 - .L_16)
.L_16:
        /*002c*/ 	.word	0x00000000
        /*0030*/ 	.short	0x0009
        /*0032*/ 	.short	0x0048
        /*0034*/ 	.byte	0x00, 0xf4, 0x21, 0x00


	//----- nvinfo : EIATTR_KPARAM_INFO
	.align		4
.L_17:
        /*0038*/ 	.byte	0x04, 0x17
        /*003a*/ 	.short	(.L_19 - .L_18)
.L_18:
        /*003c*/ 	.word	0x00000000
        /*0040*/ 	.short	0x0008
        /*0042*/ 	.short	0x0040
        /*0044*/ 	.byte	0x00, 0xf4, 0x21, 0x00


	//----- nvinfo : EIATTR_KPARAM_INFO
	.align		4
.L_19:
        /*0048*/ 	.byte	0x04, 0x17
        /*004a*/ 	.short	(.L_21 - .L_20)
.L_20:
        /*004c*/ 	.word	0x00000000
        /*0050*/ 	.short	0x0007
        /*0052*/ 	.short	0x0038
        /*0054*/ 	.byte	0x00, 0xf4, 0x21, 0x00


	//----- nvinfo : EIATTR_KPARAM_INFO
	.align		4
.L_21:
        /*0058*/ 	.byte	0x04, 0x17
        /*005a*/ 	.short	(.L_23 - .L_22)
.L_22:
        /*005c*/ 	.word	0x00000000
        /*0060*/ 	.short	0x0006
        /*0062*/ 	.short	0x0030
        /*0064*/ 	.byte	0x00, 0xf4, 0x21, 0x00


	//----- nvinfo : EIATTR_KPARAM_INFO
	.align		4
.L_23:
        /*0068*/ 	.byte	0x04, 0x17
        /*006a*/ 	.short	(.L_25 - .L_24)
.L_24:
        /*006c*/ 	.word	0x00000000
        /*0070*/ 	.short	0x0005
        /*0072*/ 	.short	0x0028
        /*0074*/ 	.byte	0x00, 0xf4, 0x21, 0x00


	//----- nvinfo : EIATTR_KPARAM_INFO
	.align		4
.L_25:
        /*0078*/ 	.byte	0x04, 0x17
        /*007a*/ 	.short	(.L_27 - .L_26)
.L_26:
        /*007c*/ 	.word	0x00000000
        /*0080*/ 	.short	0x0004
        /*0082*/ 	.short	0x0020
        /*0084*/ 	.byte	0x00, 0xf4, 0x21, 0x00


	//----- nvinfo : EIATTR_KPARAM_INFO
	.align		4
.L_27:
        /*0088*/ 	.byte	0x04, 0x17
        /*008a*/ 	.short	(.L_29 - .L_28)
.L_28:
        /*008c*/ 	.word	0x00000000
        /*0090*/ 	.short	0x0003
        /*0092*/ 	.short	0x0018
        /*0094*/ 	.byte	0x00, 0xf4, 0x21, 0x00


	//----- nvinfo : EIATTR_KPARAM_INFO
	.align		4
.L_29:
        /*0098*/ 	.byte	0x04, 0x17
        /*009a*/ 	.short	(.L_31 - .L_30)
.L_30:
        /*009c*/ 	.word	0x00000000
        /*00a0*/ 	.short	0x0002
        /*00a2*/ 	.short	0x0010
        /*00a4*/ 	.byte	0x00, 0xf4, 0x21, 0x00


	//----- nvinfo : EIATTR_KPARAM_INFO
	.align		4
.L_31:
        /*00a8*/ 	.byte	0x04, 0x17
        /*00aa*/ 	.short	(.L_33 - .L_32)
.L_32:
        /*00ac*/ 	.word	0x00000000
        /*00b0*/ 	.short	0x0001
        /*00b2*/ 	.short	0x0008
        /*00b4*/ 	.byte	0x00, 0xf4, 0x21, 0x00


	//----- nvinfo : EIATTR_KPARAM_INFO
	.align		4
.L_33:
        /*00b8*/ 	.byte	0x04, 0x17
        /*00ba*/ 	.short	(.L_35 - .L_34)
.L_34:
        /*00bc*/ 	.word	0x00000000
        /*00c0*/ 	.short	0x0000
        /*00c2*/ 	.short	0x0000
        /*00c4*/ 	.byte	0x00, 0xf4, 0x21, 0x00


	//----- nvinfo : EIATTR_SPARSE_MMA_MASK
	.align		4
.L_35:
        /*00c8*/ 	.byte	0x03, 0x50
        /*00ca*/ 	.short	0x0000


	//----- nvinfo : EIATTR_MAXREG_COUNT
	.align		4
        /*00cc*/ 	.byte	0x03, 0x1b
        /*00ce*/ 	.short	0x00ff


	//----- nvinfo : EIATTR_EXIT_INSTR_OFFSETS
	.align		4
        /*00d0*/ 	.byte	0x04, 0x1c
        /*00d2*/ 	.short	(.L_37 - .L_36)


	//   ....[0]....
.L_36:
        /*00d4*/ 	.word	0x00000db0


	//----- nvinfo : EIATTR_REQNTID
	.align		4
.L_37:
        /*00d8*/ 	.byte	0x04, 0x10
        /*00da*/ 	.short	(.L_39 - .L_38)
.L_38:
        /*00dc*/ 	.word	0x00000080
        /*00e0*/ 	.word	0x00000001
        /*00e4*/ 	.word	0x00000001


	//----- nvinfo : EIATTR_CBANK_PARAM_SIZE
	.align		4
.L_39:
        /*00e8*/ 	.byte	0x03, 0x19
        /*00ea*/ 	.short	0x005c


	//----- nvinfo : EIATTR_PARAM_CBANK
	.align		4
        /*00ec*/ 	.byte	0x04, 0x0a
        /*00ee*/ 	.short	(.L_41 - .L_40)
	.align		4
.L_40:
        /*00f0*/ 	.word	index@(.nv.constant0.triton_poi_fused__native_batch_norm_legit_no_training_add_native_batch_norm_backward_relu_20)
        /*00f4*/ 	.short	0x0210
        /*00f6*/ 	.short	0x005c


	//----- nvinfo : EIATTR_SW_WAR
	.align		4
.L_41:
        /*00f8*/ 	.byte	0x04, 0x36
        /*00fa*/ 	.short	(.L_43 - .L_42)
.L_42:
        /*00fc*/ 	.word	0x00000008
.L_43:


//--------------------- .nv.callgraph             --------------------------
	.section	.nv.callgraph,"",@"SHT_CUDA_CALLGRAPH"
	.align	4
	.sectionentsize	8
	.align		4
        /*0000*/ 	.word	0x00000000
	.align		4
        /*0004*/ 	.word	0xffffffff
	.align		4
        /*0008*/ 	.word	0x00000000
	.align		4
        /*000c*/ 	.word	0xfffffffe
	.align		4
        /*0010*/ 	.word	0x00000000
	.align		4
        /*0014*/ 	.word	0xfffffffd
	.align		4
        /*0018*/ 	.word	0x00000000
	.align		4
        /*001c*/ 	.word	0xfffffffc


//--------------------- .nv.constant4             --------------------------
	.section	.nv.constant4,"a",@progbits
	.align	8
	.align		8
.nv.constant4:
        /*0000*/ 	.dword	_$_str
	.align		8
        /*0008*/ 	.dword	_$_str_$_2


//--------------------- .text.triton_poi_fused__native_batch_norm_legit_no_training_add_native_batch_norm_backward_relu_20 --------------------------
	.section	.text.triton_poi_fused__native_batch_norm_legit_no_training_add_native_batch_norm_backward_relu_20,"ax",@progbits
	.align	128
        .global         triton_poi_fused__native_batch_norm_legit_no_training_add_native_batch_norm_backward_relu_20
        .type           triton_poi_fused__native_batch_norm_legit_no_training_add_native_batch_norm_backward_relu_20,@function
        .size           triton_poi_fused__native_batch_norm_legit_no_training_add_native_batch_norm_backward_relu_20,(.L_x_1 - triton_poi_fused__native_batch_norm_legit_no_training_add_native_batch_norm_backward_relu_20)
        .other          triton_poi_fused__native_batch_norm_legit_no_training_add_native_batch_norm_backward_relu_20,@"STO_CUDA_ENTRY STV_DEFAULT"
triton_poi_fused__native_batch_norm_legit_no_training_add_native_batch_norm_backward_relu_20:
.text.triton_poi_fused__native_batch_norm_legit_no_training_add_native_batch_norm_backward_relu_20:
[----:B------:R-:W-:Y:S01]  /*0000*/  LDC R1, c[0x0][0x28] ;  /* 0x00000a00ff017b82 */ /* 0x000fe20000000800 */
[----:B------:R-:W1:Y:S07]  /*0010*/  S2R R0, SR_TID.X ;  /* 0x0000000000007919 */ /* 0x000e6e0000002100 */
[----:B------:R-:W2:Y:S01]  /*0020*/  LDC.64 R32, c[0x0][0x210] ;  /* 0x00008400ff207b82 */ /* 0x000ea20000000a00 */
[----:B------:R-:W-:Y:S01]  /*0030*/  ULDC.64 UR4, c[0x0][0x208] ;  /* 0x0000820000047ab9 */ /* 0x000fe20000000a00 */
[----:B------:R-:W3:Y:S06]  /*0040*/  S2R R3, SR_CTAID.X ;  /* 0x0000000000037919 */ /* 0x000eec0000002500 */
[----:B------:R-:W4:Y:S08]  /*0050*/  LDC.64 R28, c[0x0][0x218] ;  /* 0x00008600ff1c7b82 */ /* 0x000f300000000a00 */
[----:B------:R-:W5:Y:S08]  /*0060*/  LDC.64 R34, c[0x0][0x220] ;  /* 0x00008800ff227b82 */ /* 0x000f700000000a00 */
[----:B------:R-:W5:Y:S01]  /*0070*/  LDC.64 R36, c[0x0][0x240] ;  /* 0x00009000ff247b82 */ /* 0x000f620000000a00 */
[----:B-1----:R-:W-:-:S07]  /*0080*/  SHF.L.U32 R0, R0, 0x2, RZ ;  /* 0x0000000200007819 */ /* 0x002fce00000006ff */
[----:B------:R-:W1:Y:S01]  /*0090*/  LDC.64 R38, c[0x0][0x228] ;  /* 0x00008a00ff267b82 */ /* 0x000e620000000a00 */
[----:B------:R-:W-:-:S04]  /*00a0*/  LOP3.LUT R0, R0, 0x1fc, RZ, 0xc0, !PT ;  /* 0x000001fc00007812 */ /* 0x000fc800078ec0ff */
[----:B---3--:R-:W-:-:S03]  /*00b0*/  LEA R0, R3, R0, 0xa ;  /* 0x0000000003007211 */ /* 0x008fc600078e50ff */
[----:B------:R-:W3:Y:S02]  /*00c0*/  LDC.64 R40, c[0x0][0x250] ;  /* 0x00009400ff287b82 */ /* 0x000ee40000000a00 */
[----:B--2---:R-:W-:-:S04]  /*00d0*/  IMAD.WIDE R32, R0, 0x4, R32 ;  /* 0x0000000400207825 */ /* 0x004fc800078e0220 */
[C---:B----4-:R-:W-:Y:S01]  /*00e0*/  IMAD.WIDE R28, R0.reuse, 0x4, R28 ;  /* 0x00000004001c7825 */ /* 0x050fe200078e021c */
[----:B------:R-:W2:Y:S04]  /*00f0*/  LDG.E.128 R20, desc[UR4][R32.64] ;  /* 0x0000000420147981 */ /* 0x000ea8000c1e1d00 */
[----:B------:R-:W2:Y:S04]  /*0100*/  LDG.E.128 R24, desc[UR4][R28.64] ;  /* 0x000000041c187981 */ /* 0x000ea8000c1e1d00 */
[----:B------:R-:W4:Y:S04]  /*0110*/  LDG.E.128 R16, desc[UR4][R32.64+0x800] ;  /* 0x0008000420107981 */ /* 0x000f28000c1e1d00 */
[----:B------:R1:W4:Y:S01]  /*0120*/  LDG.E.128 R4, desc[UR4][R28.64+0x800] ;  /* 0x000800041c047981 */ /* 0x000322000c1e1d00 */
[----:B-----5:R-:W-:-:S05]  /*0130*/  IMAD.WIDE R34, R0, 0x4, R34 ;  /* 0x0000000400227825 */ /* 0x020fca00078e0222 */
[----:B------:R-:W5:Y:S04]  /*0140*/  LDG.E.128 R8, desc[UR4][R34.64] ;  /* 0x0000000422087981 */ /* 0x000f68000c1e1d00 */
[----:B------:R2:W3:Y:S01]  /*0150*/  LDG.E.128 R12, desc[UR4][R34.64+0x800] ;  /* 0x00080004220c7981 */ /* 0x0004e2000c1e1d00 */
[----:B------:R-:W-:-:S05]  /*0160*/  IMAD.HI R2, R0, 0x66666667, RZ ;  /* 0x6666666700027827 */ /* 0x000fca00078e02ff */
[----:B------:R-:W-:-:S04]  /*0170*/  SHF.R.U32.HI R3, RZ, 0x1f, R2 ;  /* 0x0000001fff037819 */ /* 0x000fc80000011602 */
[----:B------:R-:W-:-:S05]  /*0180*/  LEA.HI.SX32 R3, R2, R3, 0x19 ;  /* 0x0000000302037211 */ /* 0x000fca00078fcaff */
[----:B------:R-:W-:-:S04]  /*0190*/  IMAD R2, R3, -0x140, R0 ;  /* 0xfffffec003027824 */ /* 0x000fc800078e0200 */
[----:B01----:R-:W-:-:S06]  /*01a0*/  IMAD.WIDE R28, R2, 0x4, R36 ;  /* 0x00000004021c7825 */ /* 0x003fcc00078e0224 */
[----:B------:R-:W3:Y:S01]  /*01b0*/  LDG.E.EL.128 R28, desc[UR4][R28.64] ;  /* 0x000000041c1c7981 */ /* 0x000ee2000c2e1d00 */
[----:B------:R-:W-:-:S04]  /*01c0*/  IMAD.WIDE R38, R0, 0x4, R38 ;  /* 0x0000000400267825 */ /* 0x000fc800078e0226 */
[----:B--2---:R-:W-:Y:S01]  /*01d0*/  FADD R34, R22, R26 ;  /* 0x0000001a16227221 */ /* 0x004fe20000000000 */
[----:B------:R-:W-:Y:S01]  /*01e0*/  FADD R24, R20, R24 ;  /* 0x0000001814187221 */ /* 0x000fe20000000000 */
[----:B------:R-:W-:Y:S01]  /*01f0*/  FADD R25, R21, R25 ;  /* 0x0000001915197221 */ /* 0x000fe20000000000 */
[----:B------:R-:W-:Y:S02]  /*0200*/  FADD R27, R23, R27 ;  /* 0x0000001b171b7221 */ /* 0x000fe40000000000 */
[----:B------:R-:W2:Y:S01]  /*0210*/  LDG.E.128 R20, desc[UR4][R38.64] ;  /* 0x0000000426147981 */ /* 0x000ea2000c1e1d00 */
[----:B----4-:R-:W-:Y:S01]  /*0220*/  FADD R3, R16, R4 ;  /* 0x0000000410037221 */ /* 0x010fe20000000000 */
[----:B------:R-:W-:Y:S02]  /*0230*/  FADD R26, R17, R5 ;  /* 0x00000005111a7221 */ /* 0x000fe40000000000 */
[----:B------:R-:W0:Y:S01]  /*0240*/  LDC.64 R16, c[0x0][0x230] ;  /* 0x00008c00ff107b82 */ /* 0x000e220000000a00 */
[----:B------:R-:W-:Y:S01]  /*0250*/  FADD R18, R18, R6 ;  /* 0x0000000612127221 */ /* 0x000fe20000000000 */
[----:B------:R-:W-:-:S02]  /*0260*/  FADD R19, R19, R7 ;  /* 0x0000000713137221 */ /* 0x000fc40000000000 */
[----:B------:R-:W4:Y:S01]  /*0270*/  LDG.E.128 R4, desc[UR4][R38.64+0x800] ;  /* 0x0008000426047981 */ /* 0x000f22000c1e1d00 */
[----:B-----5:R-:W-:Y:S01]  /*0280*/  FADD R25, R9, R25 ;  /* 0x0000001909197221 */ /* 0x020fe20000000000 */
[----:B------:R-:W-:Y:S01]  /*0290*/  FADD R24, R8, R24 ;  /* 0x0000001808187221 */ /* 0x000fe20000000000 */
[----:B---3--:R-:W-:Y:S01]  /*02a0*/  FADD R15, R15, R19 ;  /* 0x000000130f0f7221 */ /* 0x008fe20000000000 */
[----:B------:R-:W-:Y:S01]  /*02b0*/  FADD R14, R14, R18 ;  /* 0x000000120e0e7221 */ /* 0x000fe20000000000 */
[----:B------:R-:W-:Y:S01]  /*02c0*/  FADD R27, R11, R27 ;  /* 0x0000001b0b1b7221 */ /* 0x000fe20000000000 */
[----:B------:R-:W-:Y:S01]  /*02d0*/  FADD R34, R10, R34 ;  /* 0x000000220a227221 */ /* 0x000fe20000000000 */
[----:B0-----:R-:W-:-:S05]  /*02e0*/  IMAD.WIDE R8, R0, 0x4, R16 ;  /* 0x0000000400087825 */ /* 0x001fca00078e0210 */
[----:B------:R-:W3:Y:S04]  /*02f0*/  LDG.E.128 R16, desc[UR4][R8.64] ;  /* 0x0000000408107981 */ /* 0x000ee8000c1e1d00 */
[----:B------:R-:W5:Y:S01]  /*0300*/  LDG.E.128 R8, desc[UR4][R8.64+0x800] ;  /* 0x0008000408087981 */ /* 0x000f62000c1e1d00 */
[----:B------:R-:W-:Y:S01]  /*0310*/  FADD R29, R29, 9.9999997473787516356e-06 ;  /* 0x3727c5ac1d1d7421 */ /* 0x000fe20000000000 */
[----:B------:R-:W-:-:S03]  /*0320*/  FADD R13, R13, R26 ;  /* 0x0000001a0d0d7221 */ /* 0x000fc60000000000 */
[----:B------:R-:W0:Y:S01]  /*0330*/  MUFU.SQRT R26, R29 ;  /* 0x0000001d001a7308 */ /* 0x000e220000002000 */
[----:B------:R-:W-:Y:S01]  /*0340*/  FADD R28, R28, 9.9999997473787516356e-06 ;  /* 0x3727c5ac1c1c7421 */ /* 0x000fe20000000000 */
[----:B------:R-:W-:Y:S01]  /*0350*/  FADD R30, R30, 9.9999997473787516356e-06 ;  /* 0x3727c5ac1e1e7421 */ /* 0x000fe20000000000 */
[----:B------:R-:W-:-:S05]  /*0360*/  FADD R3, R12, R3 ;  /* 0x000000030c037221 */ /* 0x000fca0000000000 */
[----:B------:R1:W1:Y:S01]  /*0370*/  MUFU.SQRT R12, R28 ;  /* 0x0000001c000c7308 */ /* 0x0002620000002000 */
[C---:B0-----:R-:W-:Y:S02]  /*0380*/  FSETP.GT.AND P5, PT, R26.reuse, 8.50705917302346158658e+37, PT ;  /* 0x7e8000001a00780b */ /* 0x041fe40003fa4000 */
[----:B------:R-:W-:Y:S01]  /*0390*/  FSETP.GEU.AND P1, PT, R26, 1.175494350822287508e-38, PT ;  /* 0x008000001a00780b */ /* 0x000fe20003f2e000 */
[----:B-1----:R-:W0:Y:S01]  /*03a0*/  LDC.64 R28, c[0x0][0x238] ;  /* 0x00008e00ff1c7b82 */ /* 0x002e220000000a00 */
[----:B------:R-:W-:Y:S01]  /*03b0*/  FADD R31, R31, 9.9999997473787516356e-06 ;  /* 0x3727c5ac1f1f7421 */ /* 0x000fe20000000000 */
[----:B------:R-:W-:-:S08]  /*03c0*/  FSETP.GT.AND P6, PT, R12, 8.50705917302346158658e+37, PT ;  /* 0x7e8000000c00780b */ /* 0x000fd00003fc4000 */
[----:B------:R-:W-:Y:S01]  /*03d0*/  @P5 FMUL R26, R26, 0.25 ;  /* 0x3e8000001a1a5820 */ /* 0x000fe20000400000 */
[----:B------:R-:W-:-:S03]  /*03e0*/  FSETP.GEU.AND P2, PT, R12, 1.175494350822287508e-38, PT ;  /* 0x008000000c00780b */ /* 0x000fc60003f4e000 */
[----:B------:R-:W-:-:S06]  /*03f0*/  @!P1 FMUL R26, R26, 16777216 ;  /* 0x4b8000001a1a9820 */ /* 0x000fcc0000400000 */
[----:B------:R-:W-:Y:S01]  /*0400*/  MUFU.RCP R26, R26 ;  /* 0x0000001a001a7308 */ /* 0x000fe20000001000 */
[----:B------:R-:W-:-:S04]  /*0410*/  @P6 FMUL R12, R12, 0.25 ;  /* 0x3e8000000c0c6820 */ /* 0x000fc80000400000 */
[----:B------:R-:W-:-:S06]  /*0420*/  @!P2 FMUL R12, R12, 16777216 ;  /* 0x4b8000000c0ca820 */ /* 0x000fcc0000400000 */
[----:B------:R-:W-:Y:S01]  /*0430*/  MUFU.RCP R12, R12 ;  /* 0x0000000c000c7308 */ /* 0x000fe20000001000 */
[----:B--2---:R-:W-:-:S07]  /*0440*/  FADD R25, R21, R25 ;  /* 0x0000001915197221 */ /* 0x004fce0000000000 */
[----:B------:R-:W1:Y:S01]  /*0450*/  MUFU.SQRT R21, R30 ;  /* 0x0000001e00157308 */ /* 0x000e620000002000 */
[----:B------:R-:W-:Y:S01]  /*0460*/  FADD R34, R22, R34 ;  /* 0x0000002216227221 */ /* 0x000fe20000000000 */
[----:B------:R-:W-:Y:S01]  /*0470*/  FADD R24, R20, R24 ;  /* 0x0000001814187221 */ /* 0x000fe20000000000 */
[----:B----4-:R-:W-:-:S05]  /*0480*/  FADD R22, R4, R3 ;  /* 0x0000000304167221 */ /* 0x010fca0000000000 */
[----:B------:R2:W4:Y:S01]  /*0490*/  MUFU.SQRT R20, R31 ;  /* 0x0000001f00147308 */ /* 0x0005220000002000 */
[----:B------:R-:W-:Y:S01]  /*04a0*/  HFMA2.MMA R3, -RZ, RZ, 1.625, 0 ;  /* 0x3e800000ff037435 */ /* 0x000fe200000001ff */
[C---:B-1----:R-:W-:Y:S02]  /*04b0*/  FSETP.GT.AND P4, PT, R21.reuse, 8.50705917302346158658e+37, PT ;  /* 0x7e8000001500780b */ /* 0x042fe40003f84000 */
[----:B------:R-:W-:Y:S01]  /*04c0*/  FSETP.GEU.AND P0, PT, R21, 1.175494350822287508e-38, PT ;  /* 0x008000001500780b */ /* 0x000fe20003f0e000 */
[----:B------:R-:W-:Y:S01]  /*04d0*/  FADD R13, R5, R13 ;  /* 0x0000000d050d7221 */ /* 0x000fe20000000000 */
[----:B--2---:R-:W1:Y:S01]  /*04e0*/  LDC.64 R30, c[0x0][0x248] ;  /* 0x00009200ff1e7b82 */ /* 0x004e620000000a00 */
[----:B------:R-:W-:Y:S01]  /*04f0*/  FADD R27, R23, R27 ;  /* 0x0000001b171b7221 */ /* 0x000fe20000000000 */
[----:B------:R-:W-:Y:S01]  /*0500*/  FADD R23, R6, R14 ;  /* 0x0000000e06177221 */ /* 0x000fe20000000000 */
[----:B----4-:R-:W-:-:S06]  /*0510*/  FSETP.GT.AND P3, PT, R20, 8.50705917302346158658e+37, PT ;  /* 0x7e8000001400780b */ /* 0x010fcc0003f64000 */
[----:B------:R-:W-:Y:S01]  /*0520*/  @P4 FMUL R21, R21, 0.25 ;  /* 0x3e80000015154820 */ /* 0x000fe20000400000 */
[----:B---3--:R-:W-:Y:S01]  /*0530*/  FADD R5, R17, R25 ;  /* 0x0000001911057221 */ /* 0x008fe20000000000 */
[----:B------:R-:W-:Y:S01]  /*0540*/  FADD R4, R16, R24 ;  /* 0x0000001810047221 */ /* 0x000fe20000000000 */
[----:B0-----:R-:W-:-:S04]  /*0550*/  IMAD.WIDE R24, R2, 0x4, R28 ;  /* 0x0000000402187825 */ /* 0x001fc800078e021c */
[----:B------:R-:W-:Y:S01]  /*0560*/  @!P0 FMUL R21, R21, 16777216 ;  /* 0x4b80000015158820 */ /* 0x000fe20000400000 */
[----:B-----5:R-:W-:Y:S01]  /*0570*/  FADD R9, R9, R13 ;  /* 0x0000000d09097221 */ /* 0x020fe20000000000 */
[----:B------:R-:W-:Y:S01]  /*0580*/  FSEL R13, R3, 1, P5 ;  /* 0x3f800000030d7808 */ /* 0x000fe20002800000 */
[----:B------:R-:W-:Y:S01]  /*0590*/  FADD R15, R7, R15 ;  /* 0x0000000f070f7221 */ /* 0x000fe20000000000 */
[----:B------:R-:W-:-:S03]  /*05a0*/  FSEL R14, R3, 1, P6 ;  /* 0x3f800000030e7808 */ /* 0x000fc60003000000 */
[----:B------:R-:W-:Y:S01]  /*05b0*/  @!P1 FMUL R13, R13, 16777216 ;  /* 0x4b8000000d0d9820 */ /* 0x000fe20000400000 */
[----:B------:R-:W-:Y:S01]  /*05c0*/  FSETP.GEU.AND P6, PT, R20, 1.175494350822287508e-38, PT ;  /* 0x008000001400780b */ /* 0x000fe20003fce000 */
[----:B------:R-:W-:Y:S02]  /*05d0*/  FADD R7, R19, R27 ;  /* 0x0000001b13077221 */ /* 0x000fe40000000000 */
[----:B------:R-:W-:Y:S01]  /*05e0*/  FMUL R13, R26, R13 ;  /* 0x0000000d1a0d7220 */ /* 0x000fe20000400000 */
[----:B------:R-:W0:Y:S01]  /*05f0*/  MUFU.RCP R21, R21 ;  /* 0x0000001500157308 */ /* 0x000e220000001000 */
[----:B------:R-:W2:Y:S01]  /*0600*/  LDG.E.EL.128 R24, desc[UR4][R24.64] ;  /* 0x0000000418187981 */ /* 0x000ea2000c2e1d00 */
[----:B------:R-:W-:Y:S01]  /*0610*/  FSEL R16, R3, 1, P4 ;  /* 0x3f80000003107808 */ /* 0x000fe20002000000 */
[----:B------:R-:W-:Y:S01]  /*0620*/  @P3 FMUL R20, R20, 0.25 ;  /* 0x3e80000014143820 */ /* 0x000fe20000400000 */
[----:B------:R-:W-:-:S03]  /*0630*/  @!P2 FMUL R14, R14, 16777216 ;  /* 0x4b8000000e0ea820 */ /* 0x000fc60000400000 */
[----:B------:R-:W-:Y:S02]  /*0640*/  @!P0 FMUL R16, R16, 16777216 ;  /* 0x4b80000010108820 */ /* 0x000fe40000400000 */
[----:B------:R-:W-:Y:S01]  /*0650*/  @!P6 FMUL R20, R20, 16777216 ;  /* 0x4b8000001414e820 */ /* 0x000fe20000400000 */
[----:B------:R-:W-:-:S03]  /*0660*/  FMUL R14, R12, R14 ;  /* 0x0000000e0c0e7220 */ /* 0x000fc60000400000 */
[----:B------:R3:W4:Y:S01]  /*0670*/  MUFU.RCP R38, R20 ;  /* 0x0000001400267308 */ /* 0x0007220000001000 */
[----:B0-----:R-:W-:Y:S01]  /*0680*/  FMUL R12, R21, R16 ;  /* 0x00000010150c7220 */ /* 0x001fe20000400000 */
[----:B-1----:R-:W-:-:S04]  /*0690*/  IMAD.WIDE R16, R2, 0x4, R30 ;  /* 0x0000000402107825 */ /* 0x002fc800078e021e */
[----:B------:R-:W-:Y:S01]  /*06a0*/  FADD R6, R18, R34 ;  /* 0x0000002212067221 */ /* 0x000fe20000000000 */
[----:B---3--:R-:W-:-:S04]  /*06b0*/  IMAD.WIDE R20, R2, 0x4, R40 ;  /* 0x0000000402147825 */ /* 0x008fc800078e0228 */
[----:B------:R-:W-:Y:S01]  /*06c0*/  FADD R10, R10, R23 ;  /* 0x000000170a0a7221 */ /* 0x000fe20000000000 */
[----:B------:R-:W-:Y:S01]  /*06d0*/  FADD R8, R8, R22 ;  /* 0x0000001608087221 */ /* 0x000fe20000000000 */
[----:B------:R-:W3:Y:S04]  /*06e0*/  LDG.E.EL.128 R16, desc[UR4][R16.64] ;  /* 0x0000000410107981 */ /* 0x000ee8000c2e1d00 */
[----:B------:R-:W3:Y:S01]  /*06f0*/  LDG.E.EL.128 R20, desc[UR4][R20.64] ;  /* 0x0000000414147981 */ /* 0x000ee2000c2e1d00 */
[----:B------:R-:W-:Y:S01]  /*0700*/  FADD R11, R11, R15 ;  /* 0x0000000f0b0b7221 */ /* 0x000fe20000000000 */
[----:B------:R-:W-:-:S05]  /*0710*/  FSEL R15, R3, 1, P3 ;  /* 0x3f800000030f7808 */ /* 0x000fca0001800000 */
[----:B------:R-:W-:-:S04]  /*0720*/  @!P6 FMUL R15, R15, 16777216 ;  /* 0x4b8000000f0fe820 */ /* 0x000fc80000400000 */
[----:B----4-:R-:W-:Y:S01]  /*0730*/  FMUL R38, R38, R15 ;  /* 0x0000000f26267220 */ /* 0x010fe20000400000 */
[----:B--2---:R-:W-:Y:S01]  /*0740*/  FADD R26, -R26, R6 ;  /* 0x000000061a1a7221 */ /* 0x004fe20000000100 */
[----:B------:R-:W-:-:S03]  /*0750*/  FADD R25, -R25, R5 ;  /* 0x0000000519197221 */ /* 0x000fc60000000100 */
[----:B------:R-:W-:Y:S01]  /*0760*/  FMUL R35, R12, R26 ;  /* 0x0000001a0c237220 */ /* 0x000fe20000400000 */
[----:B------:R-:W-:Y:S01]  /*0770*/  IADD3 R12, R0, 0x200, RZ ;  /* 0x00000200000c7810 */ /* 0x000fe20007ffe0ff */
[----:B------:R-:W-:Y:S01]  /*0780*/  FMUL R34, R13, R25 ;  /* 0x000000190d227220 */ /* 0x000fe20000400000 */
[----:B------:R-:W-:-:S03]  /*0790*/  FADD R24, -R24, R4 ;  /* 0x0000000418187221 */ /* 0x000fc60000000100 */
[----:B------:R-:W-:-:S04]  /*07a0*/  IMAD.HI R13, R12, 0x66666667, RZ ;  /* 0x666666670c0d7827 */ /* 0x000fc800078e02ff */
[----:B------:R-:W-:Y:S01]  /*07b0*/  FMUL R15, R14, R24 ;  /* 0x000000180e0f7220 */ /* 0x000fe20000400000 */
[----:B------:R-:W-:-:S04]  /*07c0*/  SHF.R.U32.HI R14, RZ, 0x1f, R13 ;  /* 0x0000001fff0e7819 */ /* 0x000fc8000001160d */
[----:B------:R-:W-:Y:S01]  /*07d0*/  LEA.HI.SX32 R13, R13, R14, 0x19 ;  /* 0x0000000e0d0d7211 */ /* 0x000fe200078fcaff */
[----:B---3--:R-:W-:-:S04]  /*07e0*/  FFMA R2, R16, R15, R20 ;  /* 0x0000000f10027223 */ /* 0x008fc80000000014 */
[----:B------:R-:W-:-:S04]  /*07f0*/  IMAD R20, R13, -0x140, R12 ;  /* 0xfffffec00d147824 */ /* 0x000fc800078e020c */
[----:B------:R-:W-:-:S06]  /*0800*/  IMAD.WIDE R12, R20, 0x4, R36 ;  /* 0x00000004140c7825 */ /* 0x000fcc00078e0224 */
[----:B------:R-:W2:Y:S01]  /*0810*/  LDG.E.EL.128 R12, desc[UR4][R12.64] ;  /* 0x000000040c0c7981 */ /* 0x000ea2000c2e1d00 */
[----:B------:R-:W-:-:S04]  /*0820*/  IMAD.WIDE R28, R20, 0x4, R28 ;  /* 0x00000004141c7825 */ /* 0x000fc800078e021c */
[----:B------:R-:W-:Y:S01]  /*0830*/  FFMA R34, R17, R34, R21 ;  /* 0x0000002211227223 */ /* 0x000fe20000000015 */
[----:B------:R-:W-:Y:S01]  /*0840*/  FADD R27, -R27, R7 ;  /* 0x000000071b1b7221 */ /* 0x000fe20000000100 */
[----:B------:R-:W-:Y:S02]  /*0850*/  IMAD.WIDE R16, R20, 0x4, R30 ;  /* 0x0000000414107825 */ /* 0x000fe400078e021e */
[----:B------:R-:W3:Y:S02]  /*0860*/  LDG.E.EL.128 R28, desc[UR4][R28.64] ;  /* 0x000000041c1c7981 */ /* 0x000ee4000c2e1d00 */
[----:B------:R-:W-:Y:S01]  /*0870*/  FMUL R36, R38, R27 ;  /* 0x0000001b26247220 */ /* 0x000fe20000400000 */
[----:B------:R-:W-:-:S04]  /*0880*/  IMAD.WIDE R20, R20, 0x4, R40 ;  /* 0x0000000414147825 */ /* 0x000fc800078e0228 */
[----:B------:R-:W-:Y:S01]  /*0890*/  FFMA R35, R18, R35, R22 ;  /* 0x0000002312237223 */ /* 0x000fe20000000016 */
[----:B------:R-:W-:Y:S02]  /*08a0*/  FFMA R36, R19, R36, R23 ;  /* 0x0000002413247223 */ /* 0x000fe40000000017 */
[----:B------:R-:W4:Y:S04]  /*08b0*/  LDG.E.EL.128 R16, desc[UR4][R16.64] ;  /* 0x0000000410107981 */ /* 0x000f28000c2e1d00 */
[----:B------:R-:W4:Y:S04]  /*08c0*/  LDG.E.EL.128 R20, desc[UR4][R20.64] ;  /* 0x0000000414147981 */ /* 0x000f28000c2e1d00 */
[----:B------:R0:W-:Y:S01]  /*08d0*/  STG.E.128 desc[UR4][R32.64], R4 ;  /* 0x0000000420007986 */ /* 0x0001e2000c101d04 */
[----:B------:R-:W-:-:S03]  /*08e0*/  FSETP.GEU.AND P6, PT, R36, RZ, PT ;  /* 0x000000ff2400720b */ /* 0x000fc60003fce000 */
[----:B------:R-:W-:Y:S01]  /*08f0*/  STG.E.128 desc[UR4][R32.64+0x800], R8 ;  /* 0x0008000820007986 */ /* 0x000fe2000c101d04 */
[----:B--2---:R-:W-:-:S04]  /*0900*/  FADD R37, R12, 9.9999997473787516356e-06 ;  /* 0x3727c5ac0c257421 */ /* 0x004fc80000000000 */
[----:B------:R-:W1:Y:S01]  /*0910*/  MUFU.SQRT R12, R37 ;  /* 0x00000025000c7308 */ /* 0x000e620000002000 */
[----:B------:R-:W-:Y:S01]  /*0920*/  FADD R13, R13, 9.9999997473787516356e-06 ;  /* 0x3727c5ac0d0d7421 */ /* 0x000fe20000000000 */
[----:B------:R-:W-:Y:S01]  /*0930*/  FADD R14, R14, 9.9999997473787516356e-06 ;  /* 0x3727c5ac0e0e7421 */ /* 0x000fe20000000000 */
[----:B------:R-:W-:-:S05]  /*0940*/  FADD R15, R15, 9.9999997473787516356e-06 ;  /* 0x3727c5ac0f0f7421 */ /* 0x000fca0000000000 */
[----:B------:R-:W2:Y:S01]  /*0950*/  MUFU.SQRT R13, R13 ;  /* 0x0000000d000d7308 */ /* 0x000ea20000002000 */
[C---:B-1----:R-:W-:Y:S02]  /*0960*/  FSETP.GT.AND P1, PT, R12.reuse, 8.50705917302346158658e+37, PT ;  /* 0x7e8000000c00780b */ /* 0x042fe40003f24000 */
[----:B------:R-:W-:-:S05]  /*0970*/  FSETP.GEU.AND P2, PT, R12, 1.175494350822287508e-38, PT ;  /* 0x008000000c00780b */ /* 0x000fca0003f4e000 */
[----:B------:R-:W1:Y:S08]  /*0980*/  MUFU.SQRT R14, R14 ;  /* 0x0000000e000e7308 */ /* 0x000e700000002000 */
[----:B0-----:R-:W0:Y:S01]  /*0990*/  MUFU.SQRT R6, R15 ;  /* 0x0000000f00067308 */ /* 0x001e220000002000 */
[----:B------:R-:W-:Y:S01]  /*09a0*/  @P1 FMUL R12, R12, 0.25 ;  /* 0x3e8000000c0c1820 */ /* 0x000fe20000400000 */
[----:B--2---:R-:W-:-:S03]  /*09b0*/  FSETP.GT.AND P0, PT, R13, 8.50705917302346158658e+37, PT ;  /* 0x7e8000000d00780b */ /* 0x004fc60003f04000 */
[----:B------:R-:W-:Y:S01]  /*09c0*/  @!P2 FMUL R12, R12, 16777216 ;  /* 0x4b8000000c0ca820 */ /* 0x000fe20000400000 */
[----:B------:R-:W-:Y:S02]  /*09d0*/  FSEL R5, R3, 1, P1 ;  /* 0x3f80000003057808 */ /* 0x000fe40000800000 */
[----:B------:R-:W-:-:S03]  /*09e0*/  FSETP.GEU.AND P3, PT, R13, 1.175494350822287508e-38, PT ;  /* 0x008000000d00780b */ /* 0x000fc60003f6e000 */
[----:B------:R-:W2:Y:S01]  /*09f0*/  MUFU.RCP R12, R12 ;  /* 0x0000000c000c7308 */ /* 0x000ea20000001000 */
[----:B------:R-:W-:Y:S01]  /*0a00*/  @!P2 FMUL R5, R5, 16777216 ;  /* 0x4b8000000505a820 */ /* 0x000fe20000400000 */
[----:B-1----:R-:W-:Y:S02]  /*0a10*/  FSETP.GT.AND P1, PT, R14, 8.50705917302346158658e+37, PT ;  /* 0x7e8000000e00780b */ /* 0x002fe40003f24000 */
[----:B0-----:R-:W-:Y:S02]  /*0a20*/  FSETP.GT.AND P2, PT, R6, 8.50705917302346158658e+37, PT ;  /* 0x7e8000000600780b */ /* 0x001fe40003f44000 */
[----:B------:R-:W-:Y:S02]  /*0a30*/  FSETP.GEU.AND P4, PT, R14, 1.175494350822287508e-38, PT ;  /* 0x008000000e00780b */ /* 0x000fe40003f8e000 */
[----:B------:R-:W-:Y:S01]  /*0a40*/  FSETP.GEU.AND P5, PT, R6, 1.175494350822287508e-38, PT ;  /* 0x008000000600780b */ /* 0x000fe20003fae000 */
[----:B------:R-:W-:Y:S01]  /*0a50*/  @P0 FMUL R13, R13, 0.25 ;  /* 0x3e8000000d0d0820 */ /* 0x000fe20000400000 */
[----:B---3--:R-:W-:-:S03]  /*0a60*/  FADD R28, -R28, R8 ;  /* 0x000000081c1c7221 */ /* 0x008fc60000000100 */
[----:B------:R-:W-:Y:S01]  /*0a70*/  @!P3 FMUL R13, R13, 16777216 ;  /* 0x4b8000000d0db820 */ /* 0x000fe20000400000 */
[----:B--2---:R-:W-:Y:S01]  /*0a80*/  FMUL R5, R12, R5 ;  /* 0x000000050c057220 */ /* 0x004fe20000400000 */
[----:B------:R-:W-:Y:S02]  /*0a90*/  @P1 FMUL R14, R14, 0.25 ;  /* 0x3e8000000e0e1820 */ /* 0x000fe40000400000 */
[----:B------:R-:W-:Y:S01]  /*0aa0*/  @P2 FMUL R6, R6, 0.25 ;  /* 0x3e80000006062820 */ /* 0x000fe20000400000 */
[----:B------:R-:W0:Y:S01]  /*0ab0*/  MUFU.RCP R12, R13 ;  /* 0x0000000d000c7308 */ /* 0x000e220000001000 */
[----:B------:R-:W-:Y:S01]  /*0ac0*/  FMUL R5, R5, R28 ;  /* 0x0000001c05057220 */ /* 0x000fe20000400000 */
[----:B------:R-:W-:Y:S01]  /*0ad0*/  @!P4 FMUL R14, R14, 16777216 ;  /* 0x4b8000000e0ec820 */ /* 0x000fe20000400000 */
[----:B------:R-:W-:Y:S02]  /*0ae0*/  @!P5 FMUL R6, R6, 16777216 ;  /* 0x4b8000000606d820 */ /* 0x000fe40000400000 */
[----:B----4-:R-:W-:Y:S01]  /*0af0*/  FFMA R16, R16, R5, R20 ;  /* 0x0000000510107223 */ /* 0x010fe20000000014 */
[----:B------:R-:W-:-:S02]  /*0b00*/  FSEL R5, R3, 1, P0 ;  /* 0x3f80000003057808 */ /* 0x000fc40000000000 */
[----:B------:R-:W1:Y:S03]  /*0b10*/  MUFU.RCP R14, R14 ;  /* 0x0000000e000e7308 */ /* 0x000e660000001000 */
[----:B------:R-:W-:-:S05]  /*0b20*/  @!P3 FMUL R5, R5, 16777216 ;  /* 0x4b8000000505b820 */ /* 0x000fca0000400000 */
[----:B------:R-:W2:Y:S01]  /*0b30*/  MUFU.RCP R6, R6 ;  /* 0x0000000600067308 */ /* 0x000ea20000001000 */
[C---:B------:R-:W-:Y:S01]  /*0b40*/  FSEL R7, R3.reuse, 1, P1 ;  /* 0x3f80000003077808 */ /* 0x040fe20000800000 */
[----:B0-----:R-:W-:Y:S01]  /*0b50*/  FMUL R12, R12, R5 ;  /* 0x000000050c0c7220 */ /* 0x001fe20000400000 */
[----:B------:R-:W-:Y:S01]  /*0b60*/  FSEL R13, R3, 1, P2 ;  /* 0x3f800000030d7808 */ /* 0x000fe20001000000 */
[----:B------:R-:W-:Y:S01]  /*0b70*/  FADD R29, -R29, R9 ;  /* 0x000000091d1d7221 */ /* 0x000fe20000000100 */
[----:B------:R-:W0:Y:S01]  /*0b80*/  LDC.64 R4, c[0x0][0x258] ;  /* 0x00009600ff047b82 */ /* 0x000e220000000a00 */
[----:B------:R-:W-:Y:S02]  /*0b90*/  @!P4 FMUL R7, R7, 16777216 ;  /* 0x4b8000000707c820 */ /* 0x000fe40000400000 */
[----:B------:R-:W-:Y:S01]  /*0ba0*/  @!P5 FMUL R13, R13, 16777216 ;  /* 0x4b8000000d0dd820 */ /* 0x000fe20000400000 */
[----:B------:R-:W-:Y:S01]  /*0bb0*/  FMUL R12, R12, R29 ;  /* 0x0000001d0c0c7220 */ /* 0x000fe20000400000 */
[----:B-1----:R-:W-:-:S03]  /*0bc0*/  FMUL R3, R14, R7 ;  /* 0x000000070e037220 */ /* 0x002fc60000400000 */
[----:B------:R-:W-:Y:S01]  /*0bd0*/  FFMA R17, R17, R12, R21 ;  /* 0x0000000c11117223 */ /* 0x000fe20000000015 */
[----:B--2---:R-:W-:Y:S02]  /*0be0*/  FMUL R14, R6, R13 ;  /* 0x0000000d060e7220 */ /* 0x004fe40000400000 */
[----:B------:R-:W1:Y:S01]  /*0bf0*/  LDC.64 R12, c[0x0][0x260] ;  /* 0x00009800ff0c7b82 */ /* 0x000e620000000a00 */
[----:B------:R-:W-:Y:S01]  /*0c00*/  FADD R30, -R30, R10 ;  /* 0x0000000a1e1e7221 */ /* 0x000fe20000000100 */
[----:B------:R-:W-:-:S03]  /*0c10*/  FADD R31, -R31, R11 ;  /* 0x0000000b1f1f7221 */ /* 0x000fc60000000100 */
[----:B------:R-:W-:Y:S01]  /*0c20*/  FMUL R3, R3, R30 ;  /* 0x0000001e03037220 */ /* 0x000fe20000400000 */
[----:B------:R-:W-:-:S03]  /*0c30*/  FMUL R14, R14, R31 ;  /* 0x0000001f0e0e7220 */ /* 0x000fc60000400000 */
[----:B------:R-:W-:Y:S01]  /*0c40*/  FFMA R18, R18, R3, R22 ;  /* 0x0000000312127223 */ /* 0x000fe20000000016 */
[----:B------:R-:W-:Y:S01]  /*0c50*/  FFMA R19, R19, R14, R23 ;  /* 0x0000000e13137223 */ /* 0x000fe20000000017 */
[----:B------:R-:W-:Y:S02]  /*0c60*/  SEL R7, R36, RZ, P6 ;  /* 0x000000ff24077207 */ /* 0x000fe40003000000 */
[----:B------:R-:W-:Y:S02]  /*0c70*/  FSETP.GEU.AND P0, PT, R35, RZ, PT ;  /* 0x000000ff2300720b */ /* 0x000fe40003f0e000 */
[----:B------:R-:W-:Y:S02]  /*0c80*/  FSETP.GEU.AND P1, PT, R34, RZ, PT ;  /* 0x000000ff2200720b */ /* 0x000fe40003f2e000 */
[----:B------:R-:W-:Y:S02]  /*0c90*/  FSETP.GEU.AND P2, PT, R2, RZ, PT ;  /* 0x000000ff0200720b */ /* 0x000fe40003f4e000 */
[----:B------:R-:W-:-:S02]  /*0ca0*/  FSETP.GEU.AND P3, PT, R18, RZ, PT ;  /* 0x000000ff1200720b */ /* 0x000fc40003f6e000 */
[----:B------:R-:W-:Y:S02]  /*0cb0*/  FSETP.GEU.AND P4, PT, R17, RZ, PT ;  /* 0x000000ff1100720b */ /* 0x000fe40003f8e000 */
[----:B------:R-:W-:Y:S02]  /*0cc0*/  FSETP.GEU.AND P5, PT, R16, RZ, PT ;  /* 0x000000ff1000720b */ /* 0x000fe40003fae000 */
[----:B------:R-:W-:Y:S01]  /*0cd0*/  FSETP.GEU.AND P6, PT, R19, RZ, PT ;  /* 0x000000ff1300720b */ /* 0x000fe20003fce000 */
[----:B0-----:R-:W-:Y:S01]  /*0ce0*/  IMAD.WIDE R14, R0, 0x4, R4 ;  /* 0x00000004000e7825 */ /* 0x001fe200078e0204 */
[----:B------:R-:W-:Y:S02]  /*0cf0*/  SEL R6, R35, RZ, P0 ;  /* 0x000000ff23067207 */ /* 0x000fe40000000000 */
[----:B------:R-:W-:Y:S01]  /*0d00*/  SEL R5, R34, RZ, P1 ;  /* 0x000000ff22057207 */ /* 0x000fe20000800000 */
[----:B-1----:R-:W-:Y:S01]  /*0d10*/  IMAD.WIDE R12, R0, 0x4, R12 ;  /* 0x00000004000c7825 */ /* 0x002fe200078e020c */
[----:B------:R-:W-:-:S02]  /*0d20*/  SEL R4, R2, RZ, P2 ;  /* 0x000000ff02047207 */ /* 0x000fc40001000000 */
[----:B------:R-:W-:Y:S02]  /*0d30*/  SEL R18, R18, RZ, P3 ;  /* 0x000000ff12127207 */ /* 0x000fe40001800000 */
[----:B------:R-:W-:Y:S02]  /*0d40*/  SEL R17, R17, RZ, P4 ;  /* 0x000000ff11117207 */ /* 0x000fe40002000000 */
[----:B------:R-:W-:Y:S02]  /*0d50*/  SEL R16, R16, RZ, P5 ;  /* 0x000000ff10107207 */ /* 0x000fe40002800000 */
[----:B------:R-:W-:Y:S01]  /*0d60*/  SEL R19, R19, RZ, P6 ;  /* 0x000000ff13137207 */ /* 0x000fe20003000000 */
[----:B------:R-:W-:Y:S04]  /*0d70*/  STG.E.128 desc[UR4][R14.64], R4 ;  /* 0x000000040e007986 */ /* 0x000fe8000c101d04 */
[----:B------:R-:W-:Y:S04]  /*0d80*/  STG.E.128 desc[UR4][R14.64+0x800], R16 ;  /* 0x000800100e007986 */ /* 0x000fe8000c101d04 */
[----:B------:R-:W-:Y:S04]  /*0d90*/  STG.E.128 desc[UR4][R12.64], R24 ;  /* 0x000000180c007986 */ /* 0x000fe8000c101d04 */
[----:B------:R-:W-:Y:S01]  /*0da0*/  STG.E.128 desc[UR4][R12.64+0x800], R28 ;  /* 0x0008001c0c007986 */ /* 0x000fe2000c101d04 */
[----:B------:R-:W-:Y:S05]  /*0db0*/  EXIT ;  /* 0x000000000000794d */ /* 0x000fea0003800000 */
.L_x_0:
[----:B------:R-:W-:-:S00]  /*0dc0*/  BRA `(.L_x_0) ;  /* 0xfffffffc00fc7947 */ /* 0x000fc0000383ffff */
[----:B------:R-:W-:-:S00]  /*0dd0*/  NOP ;  /* 0x0000000000007918 */ /* 0x000fc00000000000 */
        /* <DEDUP_REMOVED lines=10> */
.L_x_1:


//--------------------- .nv.global.init           --------------------------
	.section	.nv.global.init,"aw",@progbits
.nv.global.init:
	.type		_$_str,@object
	.size		_$_str,(_$_str_$_2 - _$_str)
_$_str:
        /*0000*/ 	.byte	0x5f, 0x5f, 0x43, 0x55, 0x44, 0x41, 0x5f, 0x46, 0x54, 0x5a, 0x00
	.type		_$_str_$_2,@object
	.size		_$_str_$_2,(.L_1 - _$_str_$_2)
_$_str_$_2:
        /*000b*/ 	.byte	0x5f, 0x5f, 0x43, 0x55, 0x44, 0x41, 0x5f, 0x50, 0x52, 0x45, 0x43, 0x5f, 0x53, 0x51, 0x52, 0x54
        /*001b*/ 	.byte	0x00
.L_1:


//--------------------- .nv.constant0.triton_poi_fused__native_batch_norm_legit_no_training_add_native_batch_norm_backward_relu_20 --------------------------
	.section	.nv.constant0.triton_poi_fused__native_batch_norm_legit_no_training_add_native_batch_norm_backward_relu_20,"a",@progbits
	.sectionflags	@""
	.align	4
.nv.constant0.triton_poi_fused__native_batch_norm_legit_no_training_add_native_batch_norm_backward_relu_20:
	.zero		620
